	.headerflags	@"EF_CUDA_TEXMODE_UNIFIED EF_CUDA_64BIT_ADDRESS EF_CUDA_ACCELERATORS EF_CUDA_SM90 EF_CUDA_VIRTUAL_SM(EF_CUDA_SM90)"
	.elftype	@"ET_EXEC"


//--------------------- .nv.info                  --------------------------
	.section	.nv.info,"",@"SHT_CUDA_INFO"
	.align	4


	//----- nvinfo : EIATTR_REGCOUNT
	.align		4
        /*0000*/ 	.byte	0x04, 0x2f
        /*0002*/ 	.short	(.L_1 - .L_0)
	.align		4
.L_0:
        /*0004*/ 	.word	index@(triton_poi_fused_ne_0)
        /*0008*/ 	.word	0x0000000a


	//----- nvinfo : EIATTR_MIN_STACK_SIZE
	.align		4
.L_1:
        /*000c*/ 	.byte	0x04, 0x12
        /*000e*/ 	.short	(.L_3 - .L_2)
	.align		4
.L_2:
        /*0010*/ 	.word	index@(triton_poi_fused_ne_0)
        /*0014*/ 	.word	0x00000000


	//----- nvinfo : EIATTR_FRAME_SIZE
	.align		4
.L_3:
        /*0018*/ 	.byte	0x04, 0x11
        /*001a*/ 	.short	(.L_5 - .L_4)
	.align		4
.L_4:
        /*001c*/ 	.word	index@(triton_poi_fused_ne_0)
        /*0020*/ 	.word	0x00000000


	//----- nvinfo : EIATTR_MIN_STACK_SIZE
	.align		4
.L_5:
        /*0024*/ 	.byte	0x04, 0x12
        /*0026*/ 	.short	(.L_7 - .L_6)
	.align		4
.L_6:
        /*0028*/ 	.word	index@(triton_poi_fused_ne_0)
        /*002c*/ 	.word	0x00000000
.L_7:


//--------------------- .nv.info.triton_poi_fused_ne_0 --------------------------
	.section	.nv.info.triton_poi_fused_ne_0,"",@"SHT_CUDA_INFO"
	.sectionflags	@""
	.align	4


	//----- nvinfo : EIATTR_CUDA_API_VERSION
	.align		4
        /*0000*/ 	.byte	0x04, 0x37
        /*0002*/ 	.short	(.L_9 - .L_8)
.L_8:
        /*0004*/ 	.word	0x0000007c


	//----- nvinfo : EIATTR_KPARAM_INFO
	.align		4
.L_9:
        /*0008*/ 	.byte	0x04, 0x17
        /*000a*/ 	.short	(.L_11 - .L_10)
.L_10:
        /*000c*/ 	.word	0x00000000
        /*0010*/ 	.short	0x0002
        /*0012*/ 	.short	0x0010
        /*0014*/ 	.byte	0x00, 0xf0, 0x11, 0x00


	//----- nvinfo : EIATTR_KPARAM_INFO
	.align		4
.L_11:
        /*0018*/ 	.byte	0x04, 0x17
        /*001a*/ 	.short	(.L_13 - .L_12)
.L_12:
        /*001c*/ 	.word	0x00000000
        /*0020*/ 	.short	0x0001
        /*0022*/ 	.short	0x0008
        /*0024*/ 	.byte	0x00, 0xf4, 0x21, 0x00


	//----- nvinfo : EIATTR_KPARAM_INFO
	.align		4
.L_13:
        /*0028*/ 	.byte	0x04, 0x17
        /*002a*/ 	.short	(.L_15 - .L_14)
.L_14:
        /*002c*/ 	.word	0x00000000
        /*0030*/ 	.short	0x0000
        /*0032*/ 	.short	0x0000
        /*0034*/ 	.byte	0x00, 0xf4, 0x21, 0x00


	//----- nvinfo : EIATTR_SPARSE_MMA_MASK
	.align		4
.L_15:
        /*0038*/ 	.byte	0x03, 0x50
        /*003a*/ 	.short	0x0000


	//----- nvinfo : EIATTR_MAXREG_COUNT
	.align		4
        /*003c*/ 	.byte	0x03, 0x1b
        /*003e*/ 	.short	0x00ff


	//----- nvinfo : EIATTR_EXIT_INSTR_OFFSETS
	.align		4
        /*0040*/ 	.byte	0x04, 0x1c
        /*0042*/ 	.short	(.L_17 - .L_16)


	//   ....[0]....
.L_16:
        /*0044*/ 	.word	0x00000140


	//   ....[1]....
        /*0048*/ 	.word	0x00000160


	//----- nvinfo : EIATTR_REQNTID
	.align		4
.L_17:
        /*004c*/ 	.byte	0x04, 0x10
        /*004e*/ 	.short	(.L_19 - .L_18)
.L_18:
        /*0050*/ 	.word	0x00000080
        /*0054*/ 	.word	0x00000001
        /*0058*/ 	.word	0x00000001


	//----- nvinfo : EIATTR_CBANK_PARAM_SIZE
	.align		4
.L_19:
        /*005c*/ 	.byte	0x03, 0x19
        /*005e*/ 	.short	0x0014


	//----- nvinfo : EIATTR_PARAM_CBANK
	.align		4
        /*0060*/ 	.byte	0x04, 0x0a
        /*0062*/ 	.short	(.L_21 - .L_20)
	.align		4
.L_20:
        /*0064*/ 	.word	index@(.nv.constant0.triton_poi_fused_ne_0)
        /*0068*/ 	.short	0x0210
        /*006a*/ 	.short	0x0014


	//----- nvinfo : EIATTR_SW_WAR
	.align		4
.L_21:
        /*006c*/ 	.byte	0x04, 0x36
        /*006e*/ 	.short	(.L_23 - .L_22)
.L_22:
        /*0070*/ 	.word	0x00000008
.L_23:


//--------------------- .nv.callgraph             --------------------------
	.section	.nv.callgraph,"",@"SHT_CUDA_CALLGRAPH"
	.align	4
	.sectionentsize	8
	.align		4
        /*0000*/ 	.word	0x00000000
	.align		4
        /*0004*/ 	.word	0xffffffff
	.align		4
        /*0008*/ 	.word	0x00000000
	.align		4
        /*000c*/ 	.word	0xfffffffe
	.align		4
        /*0010*/ 	.word	0x00000000
	.align		4
        /*0014*/ 	.word	0xfffffffd
	.align		4
        /*0018*/ 	.word	0x00000000
	.align		4
        /*001c*/ 	.word	0xfffffffc


//--------------------- .text.triton_poi_fused_ne_0 --------------------------
	.section	.text.triton_poi_fused_ne_0,"ax",@progbits
	.align	128
        .global         triton_poi_fused_ne_0
        .type           triton_poi_fused_ne_0,@function
        .size           triton_poi_fused_ne_0,(.L_x_1 - triton_poi_fused_ne_0)
        .other          triton_poi_fused_ne_0,@"STO_CUDA_ENTRY STV_DEFAULT"
triton_poi_fused_ne_0:
.text.triton_poi_fused_ne_0:
[----:B------:R-:W0:Y:S02]  /*0000*/  LDC R1, c[0x0][0x28] ;  /* 0x00000a00ff017b82 */ /* 0x000e240000000800 */
[----:B------:R-:W1:Y:S01]  /*0010*/  S2R R0, SR_TID.X ;  /* 0x0000000000007919 */ /* 0x000e620000002100 */
[----:B------:R-:W2:Y:S01]  /*0020*/  LDC.64 R2, c[0x0][0x210] ;  /* 0x00008400ff027b82 */ /* 0x000ea20000000a00 */
[----:B------:R-:W-:Y:S01]  /*0030*/  CS2R R6, SRZ ;  /* 0x0000000000067805 */ /* 0x000fe2000001ff00 */
[----:B------:R-:W-:Y:S01]  /*0040*/  ULDC.64 UR4, c[0x0][0x208] ;  /* 0x0000820000047ab9 */ /* 0x000fe20000000a00 */
[----:B------:R-:W3:Y:S01]  /*0050*/  S2R R5, SR_CTAID.X ;  /* 0x0000000000057919 */ /* 0x000ee20000002500 */
[----:B------:R-:W-:Y:S01]  /*0060*/  ULDC.64 UR6, c[0x0][0x218] ;  /* 0x0000860000067ab9 */ /* 0x000fe20000000a00 */
[----:B-1----:R-:W-:-:S05]  /*0070*/  IMAD.SHL.U32 R0, R0, 0x2, RZ ;  /* 0x0000000200007824 */ /* 0x002fca00078e00ff */
[----:B------:R-:W-:-:S05]  /*0080*/  LOP3.LUT R0, R0, 0xfe, RZ, 0xc0, !PT ;  /* 0x000000fe00007812 */ /* 0x000fca00078ec0ff */
[----:B---3--:R-:W-:-:S04]  /*0090*/  IMAD R5, R5, 0x100, R0 ;  /* 0x0000010005057824 */ /* 0x008fc800078e0200 */
[C---:B--2---:R-:W-:Y:S01]  /*00a0*/  IMAD.WIDE R2, R5.reuse, 0x4, R2 ;  /* 0x0000000405027825 */ /* 0x044fe200078e0202 */
[----:B------:R-:W-:-:S13]  /*00b0*/  ISETP.GE.AND P2, PT, R5, 0x100, PT ;  /* 0x000001000500780c */ /* 0x000fda0003f46270 */
[----:B------:R-:W2:Y:S01]  /*00c0*/  @!P2 LDG.E.64 R6, desc[UR4][R2.64] ;  /* 0x000000040206a981 */ /* 0x000ea2000c1e1b00 */
[----:B------:R-:W-:-:S04]  /*00d0*/  IADD3 R4, P3, R5, UR6, RZ ;  /* 0x0000000605047c10 */ /* 0x000fc8000ff7e0ff */
[----:B------:R-:W-:Y:S02]  /*00e0*/  LEA.HI.X.SX32 R5, R5, UR7, 0x1, P3 ;  /* 0x0000000705057c11 */ /* 0x000fe400098f0eff */
[----:B--2---:R-:W-:Y:S02]  /*00f0*/  FSETP.NEU.AND P1, PT, R6, 255, PT ;  /* 0x437f00000600780b */ /* 0x004fe40003f2d000 */
[----:B------:R-:W-:Y:S02]  /*0100*/  FSETP.NEU.AND P0, PT, R7, 255, PT ;  /* 0x437f00000700780b */ /* 0x000fe40003f0d000 */
[----:B------:R-:W-:Y:S02]  /*0110*/  SEL R0, RZ, 0x1, !P1 ;  /* 0x00000001ff007807 */ /* 0x000fe40004800000 */
[----:B------:R-:W-:-:S05]  /*0120*/  SEL R7, RZ, 0x100, !P0 ;  /* 0x00000100ff077807 */ /* 0x000fca0004000000 */
[----:B------:R-:W-:Y:S01]  /*0130*/  IMAD.IADD R7, R0, 0x1, R7 ;  /* 0x0000000100077824 */ /* 0x000fe200078e0207 */
[----:B------:R-:W-:Y:S06]  /*0140*/  @P2 EXIT ;  /* 0x000000000000294d */ /* 0x000fec0003800000 */
[----:B------:R-:W-:Y:S01]  /*0150*/  STG.E.U16 desc[UR4][R4.64], R7 ;  /* 0x0000000704007986 */ /* 0x000fe2000c101504 */
[----:B------:R-:W-:Y:S05]  /*0160*/  EXIT ;  /* 0x000000000000794d */ /* 0x000fea0003800000 */
.L_x_0:
[----:B------:R-:W-:-:S00]  /*0170*/  BRA `(.L_x_0) ;  /* 0xfffffffc00fc7947 */ /* 0x000fc0000383ffff */
[----:B------:R-:W-:-:S00]  /*0180*/  NOP ;  /* 0x0000000000007918 */ /* 0x000fc00000000000 */
[----:B------:R-:W-:-:S00]  /*0190*/  NOP ;  /* 0x0000000000007918 */ /* 0x000fc00000000000 */
[----:B------:R-:W-:-:S00]  /*01a0*/  NOP ;  /* 0x0000000000007918 */ /* 0x000fc00000000000 */
[----:B------:R-:W-:-:S00]  /*01b0*/  NOP ;  /* 0x0000000000007918 */ /* 0x000fc00000000000 */
[----:B------:R-:W-:-:S00]  /*01c0*/  NOP ;  /* 0x0000000000007918 */ /* 0x000fc00000000000 */
[----:B------:R-:W-:-:S00]  /*01d0*/  NOP ;  /* 0x0000000000007918 */ /* 0x000fc00000000000 */
[----:B------:R-:W-:-:S00]  /*01e0*/  NOP ;  /* 0x0000000000007918 */ /* 0x000fc00000000000 */
[----:B------:R-:W-:-:S00]  /*01f0*/  NOP ;  /* 0x0000000000007918 */ /* 0x000fc00000000000 */
.L_x_1:


//--------------------- .nv.constant0.triton_poi_fused_ne_0 --------------------------
	.section	.nv.constant0.triton_poi_fused_ne_0,"a",@progbits
	.sectionflags	@""
	.align	4
.nv.constant0.triton_poi_fused_ne_0:
	.zero		548
